	.headerflags	@"EF_CUDA_TEXMODE_UNIFIED EF_CUDA_64BIT_ADDRESS EF_CUDA_SM89 EF_CUDA_VIRTUAL_SM(EF_CUDA_SM89)"
	.elftype	@"ET_EXEC"


//--------------------- .nv.info                  --------------------------
	.section	.nv.info,"",@"SHT_CUDA_INFO"
	.align	4


	//----- nvinfo : EIATTR_REGCOUNT
	.align		4
        /*0000*/ 	.byte	0x04, 0x2f
        /*0002*/ 	.short	(.L_1 - .L_0)
	.align		4
.L_0:
        /*0004*/ 	.word	index@(triton_per_fused_add_mul_pow_reciprocal_select_sum_unsqueeze_18)
        /*0008*/ 	.word	0x00000012


	//----- nvinfo : EIATTR_FRAME_SIZE
	.align		4
.L_1:
        /*000c*/ 	.byte	0x04, 0x11
        /*000e*/ 	.short	(.L_3 - .L_2)
	.align		4
.L_2:
        /*0010*/ 	.word	index@(triton_per_fused_add_mul_pow_reciprocal_select_sum_unsqueeze_18)
        /*0014*/ 	.word	0x00000000


	//----- nvinfo : EIATTR_MIN_STACK_SIZE
	.align		4
.L_3:
        /*0018*/ 	.byte	0x04, 0x12
        /*001a*/ 	.short	(.L_5 - .L_4)
	.align		4
.L_4:
        /*001c*/ 	.word	index@(triton_per_fused_add_mul_pow_reciprocal_select_sum_unsqueeze_18)
        /*0020*/ 	.word	0x00000000
.L_5:


//--------------------- .nv.info.triton_per_fused_add_mul_pow_reciprocal_select_sum_unsqueeze_18 --------------------------
	.section	.nv.info.triton_per_fused_add_mul_pow_reciprocal_select_sum_unsqueeze_18,"",@"SHT_CUDA_INFO"
	.sectionflags	@""
	.align	4


	//----- nvinfo : EIATTR_CUDA_API_VERSION
	.align		4
        /*0000*/ 	.byte	0x04, 0x37
        /*0002*/ 	.short	(.L_7 - .L_6)
.L_6:
        /*0004*/ 	.word	0x00000080


	//----- nvinfo : EIATTR_PARAM_CBANK
	.align		4
.L_7:
        /*0008*/ 	.byte	0x04, 0x0a
        /*000a*/ 	.short	(.L_9 - .L_8)
	.align		4
.L_8:
        /*000c*/ 	.word	index@(.nv.constant0.triton_per_fused_add_mul_pow_reciprocal_select_sum_unsqueeze_18)
        /*0010*/ 	.short	0x0160
        /*0012*/ 	.short	0x0028


	//----- nvinfo : EIATTR_CBANK_PARAM_SIZE
	.align		4
.L_9:
        /*0014*/ 	.byte	0x03, 0x19
        /*0016*/ 	.short	0x0028


	//----- nvinfo : EIATTR_KPARAM_INFO
	.align		4
        /*0018*/ 	.byte	0x04, 0x17
        /*001a*/ 	.short	(.L_11 - .L_10)
.L_10:
        /*001c*/ 	.word	0x00000000
        /*0020*/ 	.short	0x0004
        /*0022*/ 	.short	0x0020
        /*0024*/ 	.byte	0x00, 0xf4, 0x21, 0x00


	//----- nvinfo : EIATTR_KPARAM_INFO
	.align		4
.L_11:
        /*0028*/ 	.byte	0x04, 0x17
        /*002a*/ 	.short	(.L_13 - .L_12)
.L_12:
        /*002c*/ 	.word	0x00000000
        /*0030*/ 	.short	0x0003
        /*0032*/ 	.short	0x0018
        /*0034*/ 	.byte	0x00, 0xf0, 0x11, 0x00


	//----- nvinfo : EIATTR_KPARAM_INFO
	.align		4
.L_13:
        /*0038*/ 	.byte	0x04, 0x17
        /*003a*/ 	.short	(.L_15 - .L_14)
.L_14:
        /*003c*/ 	.word	0x00000000
        /*0040*/ 	.short	0x0002
        /*0042*/ 	.short	0x0010
        /*0044*/ 	.byte	0x00, 0xf4, 0x21, 0x00


	//----- nvinfo : EIATTR_KPARAM_INFO
	.align		4
.L_15:
        /*0048*/ 	.byte	0x04, 0x17
        /*004a*/ 	.short	(.L_17 - .L_16)
.L_16:
        /*004c*/ 	.word	0x00000000
        /*0050*/ 	.short	0x0001
        /*0052*/ 	.short	0x0008
        /*0054*/ 	.byte	0x00, 0xf4, 0x21, 0x00


	//----- nvinfo : EIATTR_KPARAM_INFO
	.align		4
.L_17:
        /*0058*/ 	.byte	0x04, 0x17
        /*005a*/ 	.short	(.L_19 - .L_18)
.L_18:
        /*005c*/ 	.word	0x00000000
        /*0060*/ 	.short	0x0000
        /*0062*/ 	.short	0x0000
        /*0064*/ 	.byte	0x00, 0xf4, 0x21, 0x00


	//----- nvinfo : EIATTR_MAXREG_COUNT
	.align		4
.L_19:
        /*0068*/ 	.byte	0x03, 0x1b
        /*006a*/ 	.short	0x00ff


	//----- nvinfo : EIATTR_COOP_GROUP_MASK_REGIDS
	.align		4
        /*006c*/ 	.byte	0x04, 0x29
        /*006e*/ 	.short	(.L_21 - .L_20)


	//   ....[0]....
.L_20:
        /*0070*/ 	.word	0xffffffff


	//   ....[1]....
        /*0074*/ 	.word	0xffffffff


	//   ....[2]....
        /*0078*/ 	.word	0xffffffff


	//   ....[3]....
        /*007c*/ 	.word	0xffffffff


	//   ....[4]....
        /*0080*/ 	.word	0xffffffff


	//   ....[5]....
        /*0084*/ 	.word	0xffffffff


	//----- nvinfo : EIATTR_COOP_GROUP_INSTR_OFFSETS
	.align		4
.L_21:
        /*0088*/ 	.byte	0x04, 0x28
        /*008a*/ 	.short	(.L_23 - .L_22)


	//   ....[0]....
.L_22:
        /*008c*/ 	.word	0x000000c0


	//   ....[1]....
        /*0090*/ 	.word	0x000000f0


	//   ....[2]....
        /*0094*/ 	.word	0x00000110


	//   ....[3]....
        /*0098*/ 	.word	0x00000130


	//   ....[4]....
        /*009c*/ 	.word	0x00000150


	//   ....[5]....
        /*00a0*/ 	.word	0x000001d0


	//----- nvinfo : EIATTR_EXIT_INSTR_OFFSETS
	.align		4
.L_23:
        /*00a4*/ 	.byte	0x04, 0x1c
        /*00a6*/ 	.short	(.L_25 - .L_24)


	//   ....[0]....
.L_24:
        /*00a8*/ 	.word	0x00000340


	//----- nvinfo : EIATTR_REQNTID
	.align		4
.L_25:
        /*00ac*/ 	.byte	0x04, 0x10
        /*00ae*/ 	.short	(.L_27 - .L_26)
.L_26:
        /*00b0*/ 	.word	0x00000040
        /*00b4*/ 	.word	0x00000001
        /*00b8*/ 	.word	0x00000001
.L_27:


//--------------------- .nv.callgraph             --------------------------
	.section	.nv.callgraph,"",@"SHT_CUDA_CALLGRAPH"
	.align	4
	.sectionentsize	8
	.align		4
        /*0000*/ 	.word	0x00000000
	.align		4
        /*0004*/ 	.word	0xffffffff
	.align		4
        /*0008*/ 	.word	0x00000000
	.align		4
        /*000c*/ 	.word	0xfffffffe
	.align		4
        /*0010*/ 	.word	0x00000000
	.align		4
        /*0014*/ 	.word	0xfffffffd
	.align		4
        /*0018*/ 	.word	0x00000000
	.align		4
        /*001c*/ 	.word	0xfffffffc


//--------------------- .nv.rel.action            --------------------------
	.section	.nv.rel.action,"",@"SHT_CUDA_RELOCINFO"
	.align	8
	.sectionentsize	8
        /*0000*/ 	.byte	0x73, 0x00, 0x00, 0x00, 0x00, 0x00, 0x00, 0x00, 0x00, 0x00, 0x00, 0x11, 0x25, 0x00, 0x05, 0x36


//--------------------- .nv.constant0.triton_per_fused_add_mul_pow_reciprocal_select_sum_unsqueeze_18 --------------------------
	.section	.nv.constant0.triton_per_fused_add_mul_pow_reciprocal_select_sum_unsqueeze_18,"a",@progbits
	.sectionflags	@""
	.align	4
.nv.constant0.triton_per_fused_add_mul_pow_reciprocal_select_sum_unsqueeze_18:
	.zero		392


//--------------------- .text.triton_per_fused_add_mul_pow_reciprocal_select_sum_unsqueeze_18 --------------------------
	.section	.text.triton_per_fused_add_mul_pow_reciprocal_select_sum_unsqueeze_18,"ax",@progbits
	.sectionflags	@"SHF_BARRIERS=1"
	.sectioninfo	@"SHI_REGISTERS=18"
	.align	128
        .global         triton_per_fused_add_mul_pow_reciprocal_select_sum_unsqueeze_18
        .type           triton_per_fused_add_mul_pow_reciprocal_select_sum_unsqueeze_18,@function
        .size           triton_per_fused_add_mul_pow_reciprocal_select_sum_unsqueeze_18,(.L_x_1 - triton_per_fused_add_mul_pow_reciprocal_select_sum_unsqueeze_18)
        .other          triton_per_fused_add_mul_pow_reciprocal_select_sum_unsqueeze_18,@"STO_CUDA_ENTRY STV_DEFAULT"
triton_per_fused_add_mul_pow_reciprocal_select_sum_unsqueeze_18:
.text.triton_per_fused_add_mul_pow_reciprocal_select_sum_unsqueeze_18:
[----:B------:R-:W-:Y:S02]  /*0000*/  MOV R1, c[0x0][0x28] ;  /* 0x00000a0000017a02 */ /* 0x000fe40000000f00 */
[----:B------:R-:W0:Y:S01]  /*0010*/  S2R R13, SR_TID.X ;  /* 0x00000000000d7919 */ /* 0x000e220000002100 */
[----:B------:R-:W-:Y:S01]  /*0020*/  MOV R15, 0x4 ;  /* 0x00000004000f7802 */ /* 0x000fe20000000f00 */
[----:B------:R-:W-:Y:S01]  /*0030*/  ULDC.64 UR4, c[0x0][0x118] ;  /* 0x0000460000047ab9 */ /* 0x000fe20000000a00 */
[----:B0-----:R-:W-:-:S05]  /*0040*/  LOP3.LUT R4, R13, 0x3f, RZ, 0xc0, !PT ;  /* 0x0000003f0d047812 */ /* 0x001fca00078ec0ff */
[----:B------:R-:W-:-:S05]  /*0050*/  IMAD.WIDE.U32 R2, R4, R15, c[0x0][0x168] ;  /* 0x00005a0004027625 */ /* 0x000fca00078e000f */
[----:B------:R0:W2:Y:S01]  /*0060*/  LDG.E R0, [R2.64+0xc00] ;  /* 0x000c000402007981 */ /* 0x0000a2000c1e1900 */
[C---:B------:R-:W-:Y:S02]  /*0070*/  LOP3.LUT P0, RZ, R13.reuse, 0x1f, RZ, 0xc0, !PT ;  /* 0x0000001f0dff7812 */ /* 0x040fe4000780c0ff */
[----:B------:R-:W-:Y:S02]  /*0080*/  ISETP.GE.AND P1, PT, R13, 0x2, PT ;  /* 0x000000020d00780c */ /* 0x000fe40003f26270 */
[----:B0-----:R-:W-:-:S04]  /*0090*/  SHF.R.U32.HI R2, RZ, 0x3, R13 ;  /* 0x00000003ff027819 */ /* 0x001fc8000001160d */
[----:B------:R-:W-:Y:S01]  /*00a0*/  LOP3.LUT R3, R2, 0x4, RZ, 0xc0, !PT ;  /* 0x0000000402037812 */ /* 0x000fe200078ec0ff */
[----:B--2---:R-:W-:-:S06]  /*00b0*/  FMUL R5, R0, R0 ;  /* 0x0000000000057220 */ /* 0x004fcc0000400000 */
[----:B------:R-:W0:Y:S02]  /*00c0*/  SHFL.BFLY PT, R5, R5, 0x10, 0x1f ;  /* 0x0e001f0005057f89 */ /* 0x000e2400000e0000 */
[----:B0-----:R-:W-:Y:S01]  /*00d0*/  FFMA R6, R0, R0, R5 ;  /* 0x0000000000067223 */ /* 0x001fe20000000005 */
[----:B------:R-:W-:-:S04]  /*00e0*/  LOP3.LUT R5, R13, 0x1, RZ, 0xc0, !PT ;  /* 0x000000010d057812 */ /* 0x000fc800078ec0ff */
[----:B------:R-:W0:Y:S02]  /*00f0*/  SHFL.BFLY PT, R7, R6, 0x8, 0x1f ;  /* 0x0d001f0006077f89 */ /* 0x000e2400000e0000 */
[----:B0-----:R-:W-:-:S05]  /*0100*/  FADD R7, R6, R7 ;  /* 0x0000000706077221 */ /* 0x001fca0000000000 */
[----:B------:R-:W0:Y:S02]  /*0110*/  SHFL.BFLY PT, R8, R7, 0x4, 0x1f ;  /* 0x0c801f0007087f89 */ /* 0x000e2400000e0000 */
[----:B0-----:R-:W-:-:S05]  /*0120*/  FADD R8, R7, R8 ;  /* 0x0000000807087221 */ /* 0x001fca0000000000 */
[----:B------:R-:W0:Y:S02]  /*0130*/  SHFL.BFLY PT, R9, R8, 0x2, 0x1f ;  /* 0x0c401f0008097f89 */ /* 0x000e2400000e0000 */
[----:B0-----:R-:W-:-:S05]  /*0140*/  FADD R9, R8, R9 ;  /* 0x0000000908097221 */ /* 0x001fca0000000000 */
[----:B------:R-:W0:Y:S02]  /*0150*/  SHFL.BFLY PT, R10, R9, 0x1, 0x1f ;  /* 0x0c201f00090a7f89 */ /* 0x000e2400000e0000 */
[----:B0-----:R-:W-:-:S05]  /*0160*/  FADD R10, R9, R10 ;  /* 0x0000000a090a7221 */ /* 0x001fca0000000000 */
[----:B------:R0:W-:Y:S04]  /*0170*/  @!P0 STS [R3], R10 ;  /* 0x0000000a03008388 */ /* 0x0001e80000000800 */
[----:B------:R-:W-:Y:S01]  /*0180*/  BAR.SYNC.DEFER_BLOCKING 0x0 ;  /* 0x0000000000007b1d */ /* 0x000fe20000010000 */
[----:B------:R-:W-:-:S04]  /*0190*/  ISETP.NE.U32.AND P0, PT, R5, 0x1, PT ;  /* 0x000000010500780c */ /* 0x000fc80003f05070 */
[----:B------:R-:W-:Y:S02]  /*01a0*/  ISETP.LT.AND P0, PT, R13, 0x2, P0 ;  /* 0x000000020d00780c */ /* 0x000fe40000701270 */
[----:B0-----:R-:W-:Y:S01]  /*01b0*/  MOV R3, 0x3e800000 ;  /* 0x3e80000000037802 */ /* 0x001fe20000000f00 */
[----:B------:R-:W0:Y:S04]  /*01c0*/  @!P1 LDS R11, [R13.X4] ;  /* 0x000000000d0b9984 */ /* 0x000e280000004800 */
[----:B0-----:R-:W0:Y:S02]  /*01d0*/  SHFL.BFLY PT, R2, R11, 0x1, 0x1f ;  /* 0x0c201f000b027f89 */ /* 0x001e2400000e0000 */
[----:B0-----:R-:W-:-:S05]  /*01e0*/  FADD R2, R11, R2 ;  /* 0x000000020b027221 */ /* 0x001fca0000000000 */
[----:B------:R-:W-:Y:S04]  /*01f0*/  @P0 STS [R13.X4], R2 ;  /* 0x000000020d000388 */ /* 0x000fe80000004800 */
[----:B------:R-:W-:Y:S06]  /*0200*/  BAR.SYNC.DEFER_BLOCKING 0x0 ;  /* 0x0000000000007b1d */ /* 0x000fec0000010000 */
[----:B------:R-:W0:Y:S02]  /*0210*/  LDS R5, [RZ] ;  /* 0x00000000ff057984 */ /* 0x000e240000000800 */
[----:B0-----:R-:W-:-:S02]  /*0220*/  FADD R6, R5, 9.9999999392252902908e-09 ;  /* 0x322bcc7705067421 */ /* 0x001fc40000000000 */
[----:B------:R-:W-:Y:S03]  /*0230*/  BAR.SYNC.DEFER_BLOCKING 0x0 ;  /* 0x0000000000007b1d */ /* 0x000fe60000010000 */
[C---:B------:R-:W-:Y:S02]  /*0240*/  FSETP.GT.AND P1, PT, |R6|.reuse, 8.50705917302346158658e+37, PT ;  /* 0x7e8000000600780b */ /* 0x040fe40003f24200 */
[----:B------:R-:W-:Y:S02]  /*0250*/  FSETP.GEU.AND P0, PT, |R6|, 1.175494350822287508e-38, PT ;  /* 0x008000000600780b */ /* 0x000fe40003f0e200 */
[----:B------:R-:W-:-:S09]  /*0260*/  FSEL R3, R3, 1, P1 ;  /* 0x3f80000003037808 */ /* 0x000fd20000800000 */
[----:B------:R-:W-:Y:S01]  /*0270*/  @P1 FMUL R6, R6, 0.25 ;  /* 0x3e80000006061820 */ /* 0x000fe20000400000 */
[C---:B------:R-:W-:Y:S01]  /*0280*/  ISETP.NE.AND P1, PT, R4.reuse, RZ, PT ;  /* 0x000000ff0400720c */ /* 0x040fe20003f25270 */
[----:B------:R-:W-:Y:S01]  /*0290*/  @!P0 FMUL R3, R3, 16777216 ;  /* 0x4b80000003038820 */ /* 0x000fe20000400000 */
[----:B------:R-:W-:Y:S01]  /*02a0*/  IMAD.WIDE.U32 R4, R4, R15, c[0x0][0x170] ;  /* 0x00005c0004047625 */ /* 0x000fe200078e000f */
[----:B------:R-:W-:-:S06]  /*02b0*/  @!P0 FMUL R6, R6, 16777216 ;  /* 0x4b80000006068820 */ /* 0x000fcc0000400000 */
[----:B------:R-:W0:Y:S04]  /*02c0*/  MUFU.RCP R6, R6 ;  /* 0x0000000600067308 */ /* 0x000e280000001000 */
[----:B------:R-:W-:Y:S01]  /*02d0*/  @!P1 MOV R2, c[0x0][0x160] ;  /* 0x0000580000029a02 */ /* 0x000fe20000000f00 */
[----:B0-----:R-:W-:Y:S01]  /*02e0*/  FMUL R7, R6, R3 ;  /* 0x0000000306077220 */ /* 0x001fe20000400000 */
[----:B------:R-:W-:-:S03]  /*02f0*/  @!P1 MOV R3, c[0x0][0x164] ;  /* 0x0000590000039a02 */ /* 0x000fc60000000f00 */
[----:B------:R-:W-:Y:S02]  /*0300*/  FADD R9, R7, R7 ;  /* 0x0000000707097221 */ /* 0x000fe40000000000 */
[----:B------:R-:W-:Y:S02]  /*0310*/  @!P1 STG.E [R2.64], R7 ;  /* 0x0000000702009986 */ /* 0x000fe4000c101904 */
[----:B------:R-:W-:-:S05]  /*0320*/  FMUL R9, R0, R9 ;  /* 0x0000000900097220 */ /* 0x000fca0000400000 */
[----:B------:R-:W-:Y:S01]  /*0330*/  STG.E [R4.64], R9 ;  /* 0x0000000904007986 */ /* 0x000fe2000c101904 */
[----:B------:R-:W-:Y:S05]  /*0340*/  EXIT ;  /* 0x000000000000794d */ /* 0x000fea0003800000 */
.L_x_0:
[----:B------:R-:W-:-:S00]  /*0350*/  BRA `(.L_x_0) ;  /* 0xfffffff000007947 */ /* 0x000fc0000383ffff */
[----:B------:R-:W-:-:S00]  /*0360*/  NOP ;  /* 0x0000000000007918 */ /* 0x000fc00000000000 */
        /* <DEDUP_REMOVED lines=9> */
.L_x_1:


//--------------------- .nv.shared.triton_per_fused_add_mul_pow_reciprocal_select_sum_unsqueeze_18 --------------------------
	.section	.nv.shared.triton_per_fused_add_mul_pow_reciprocal_select_sum_unsqueeze_18,"aw",@nobits
	.sectionflags	@""
	.align	16
